	.headerflags	@"EF_CUDA_TEXMODE_UNIFIED EF_CUDA_64BIT_ADDRESS EF_CUDA_ACCELERATORS EF_CUDA_SM90 EF_CUDA_VIRTUAL_SM(EF_CUDA_SM90)"
	.elftype	@"ET_EXEC"


//--------------------- .nv.info                  --------------------------
	.section	.nv.info,"",@"SHT_CUDA_INFO"
	.align	4


	//----- nvinfo : EIATTR_REGCOUNT
	.align		4
        /*0000*/ 	.byte	0x04, 0x2f
        /*0002*/ 	.short	(.L_2 - .L_1)
	.align		4
.L_1:
        /*0004*/ 	.word	index@(triton_per_fused__native_batch_norm_legit_convolution_elu_0)
        /*0008*/ 	.word	0x00000015


	//----- nvinfo : EIATTR_MIN_STACK_SIZE
	.align		4
.L_2:
        /*000c*/ 	.byte	0x04, 0x12
        /*000e*/ 	.short	(.L_4 - .L_3)
	.align		4
.L_3:
        /*0010*/ 	.word	index@(triton_per_fused__native_batch_norm_legit_convolution_elu_0)
        /*0014*/ 	.word	0x00000000


	//----- nvinfo : EIATTR_FRAME_SIZE
	.align		4
.L_4:
        /*0018*/ 	.byte	0x04, 0x11
        /*001a*/ 	.short	(.L_6 - .L_5)
	.align		4
.L_5:
        /*001c*/ 	.word	index@(triton_per_fused__native_batch_norm_legit_convolution_elu_0)
        /*0020*/ 	.word	0x00000000


	//----- nvinfo : EIATTR_MIN_STACK_SIZE
	.align		4
.L_6:
        /*0024*/ 	.byte	0x04, 0x12
        /*0026*/ 	.short	(.L_8 - .L_7)
	.align		4
.L_7:
        /*0028*/ 	.word	index@(triton_per_fused__native_batch_norm_legit_convolution_elu_0)
        /*002c*/ 	.word	0x00000000
.L_8:


//--------------------- .nv.info.triton_per_fused__native_batch_norm_legit_convolution_elu_0 --------------------------
	.section	.nv.info.triton_per_fused__native_batch_norm_legit_convolution_elu_0,"",@"SHT_CUDA_INFO"
	.sectionflags	@""
	.align	4


	//----- nvinfo : EIATTR_CUDA_API_VERSION
	.align		4
        /*0000*/ 	.byte	0x04, 0x37
        /*0002*/ 	.short	(.L_10 - .L_9)
.L_9:
        /*0004*/ 	.word	0x0000007c


	//----- nvinfo : EIATTR_KPARAM_INFO
	.align		4
.L_10:
        /*0008*/ 	.byte	0x04, 0x17
        /*000a*/ 	.short	(.L_12 - .L_11)
.L_11:
        /*000c*/ 	.word	0x00000000
        /*0010*/ 	.short	0x0006
        /*0012*/ 	.short	0x002c
        /*0014*/ 	.byte	0x00, 0xf0, 0x11, 0x00


	//----- nvinfo : EIATTR_KPARAM_INFO
	.align		4
.L_12:
        /*0018*/ 	.byte	0x04, 0x17
        /*001a*/ 	.short	(.L_14 - .L_13)
.L_13:
        /*001c*/ 	.word	0x00000000
        /*0020*/ 	.short	0x0005
        /*0022*/ 	.short	0x0028
        /*0024*/ 	.byte	0x00, 0xf0, 0x11, 0x00


	//----- nvinfo : EIATTR_KPARAM_INFO
	.align		4
.L_14:
        /*0028*/ 	.byte	0x04, 0x17
        /*002a*/ 	.short	(.L_16 - .L_15)
.L_15:
        /*002c*/ 	.word	0x00000000
        /*0030*/ 	.short	0x0004
        /*0032*/ 	.short	0x0020
        /*0034*/ 	.byte	0x00, 0xf4, 0x21, 0x00


	//----- nvinfo : EIATTR_KPARAM_INFO
	.align		4
.L_16:
        /*0038*/ 	.byte	0x04, 0x17
        /*003a*/ 	.short	(.L_18 - .L_17)
.L_17:
        /*003c*/ 	.word	0x00000000
        /*0040*/ 	.short	0x0003
        /*0042*/ 	.short	0x0018
        /*0044*/ 	.byte	0x00, 0xf4, 0x21, 0x00


	//----- nvinfo : EIATTR_KPARAM_INFO
	.align		4
.L_18:
        /*0048*/ 	.byte	0x04, 0x17
        /*004a*/ 	.short	(.L_20 - .L_19)
.L_19:
        /*004c*/ 	.word	0x00000000
        /*0050*/ 	.short	0x0002
        /*0052*/ 	.short	0x0010
        /*0054*/ 	.byte	0x00, 0xf4, 0x21, 0x00


	//----- nvinfo : EIATTR_KPARAM_INFO
	.align		4
.L_20:
        /*0058*/ 	.byte	0x04, 0x17
        /*005a*/ 	.short	(.L_22 - .L_21)
.L_21:
        /*005c*/ 	.word	0x00000000
        /*0060*/ 	.short	0x0001
        /*0062*/ 	.short	0x0008
        /*0064*/ 	.byte	0x00, 0xf4, 0x21, 0x00


	//----- nvinfo : EIATTR_KPARAM_INFO
	.align		4
.L_22:
        /*0068*/ 	.byte	0x04, 0x17
        /*006a*/ 	.short	(.L_24 - .L_23)
.L_23:
        /*006c*/ 	.word	0x00000000
        /*0070*/ 	.short	0x0000
        /*0072*/ 	.short	0x0000
        /*0074*/ 	.byte	0x00, 0xf4, 0x21, 0x00


	//----- nvinfo : EIATTR_SPARSE_MMA_MASK
	.align		4
.L_24:
        /*0078*/ 	.byte	0x03, 0x50
        /*007a*/ 	.short	0x0000


	//----- nvinfo : EIATTR_MAXREG_COUNT
	.align		4
        /*007c*/ 	.byte	0x03, 0x1b
        /*007e*/ 	.short	0x00ff


	//----- nvinfo : EIATTR_COOP_GROUP_MASK_REGIDS
	.align		4
        /*0080*/ 	.byte	0x04, 0x29
        /*0082*/ 	.short	(.L_26 - .L_25)


	//   ....[0]....
.L_25:
        /*0084*/ 	.word	0xffffffff


	//   ....[1]....
        /*0088*/ 	.word	0xffffffff


	//   ....[2]....
        /*008c*/ 	.word	0xffffffff


	//   ....[3]....
        /*0090*/ 	.word	0xffffffff


	//   ....[4]....
        /*0094*/ 	.word	0xffffffff


	//   ....[5]....
        /*0098*/ 	.word	0xffffffff


	//   ....[6]....
        /*009c*/ 	.word	0xffffffff


	//   ....[7]....
        /*00a0*/ 	.word	0xffffffff


	//   ....[8]....
        /*00a4*/ 	.word	0xffffffff


	//   ....[9]....
        /*00a8*/ 	.word	0xffffffff


	//   ....[10]....
        /*00ac*/ 	.word	0xffffffff


	//   ....[11]....
        /*00b0*/ 	.word	0xffffffff


	//   ....[12]....
        /*00b4*/ 	.word	0xffffffff


	//   ....[13]....
        /*00b8*/ 	.word	0xffffffff


	//   ....[14]....
        /*00bc*/ 	.word	0xffffffff


	//   ....[15]....
        /*00c0*/ 	.word	0xffffffff


	//----- nvinfo : EIATTR_COOP_GROUP_INSTR_OFFSETS
	.align		4
.L_26:
        /*00c4*/ 	.byte	0x04, 0x28
        /*00c6*/ 	.short	(.L_28 - .L_27)


	//   ....[0]....
.L_27:
        /*00c8*/ 	.word	0x000001d0


	//   ....[1]....
        /*00cc*/ 	.word	0x00000200


	//   ....[2]....
        /*00d0*/ 	.word	0x00000220


	//   ....[3]....
        /*00d4*/ 	.word	0x00000240


	//   ....[4]....
        /*00d8*/ 	.word	0x00000260


	//   ....[5]....
        /*00dc*/ 	.word	0x00000290


	//   ....[6]....
        /*00e0*/ 	.word	0x000002e0


	//   ....[7]....
        /*00e4*/ 	.word	0x000002f0


	//   ....[8]....
        /*00e8*/ 	.word	0x00000320


	//   ....[9]....
        /*00ec*/ 	.word	0x00000330


	//   ....[10]....
        /*00f0*/ 	.word	0x00000370


	//   ....[11]....
        /*00f4*/ 	.word	0x000003b0


	//   ....[12]....
        /*00f8*/ 	.word	0x000003d0


	//   ....[13]....
        /*00fc*/ 	.word	0x00000400


	//   ....[14]....
        /*0100*/ 	.word	0x00000480


	//   ....[15]....
        /*0104*/ 	.word	0x00000520


	//----- nvinfo : EIATTR_EXIT_INSTR_OFFSETS
	.align		4
.L_28:
        /*0108*/ 	.byte	0x04, 0x1c
        /*010a*/ 	.short	(.L_30 - .L_29)


	//   ....[0]....
.L_29:
        /*010c*/ 	.word	0x00000730


	//   ....[1]....
        /*0110*/ 	.word	0x00000750


	//----- nvinfo : EIATTR_REQNTID
	.align		4
.L_30:
        /*0114*/ 	.byte	0x04, 0x10
        /*0116*/ 	.short	(.L_32 - .L_31)
.L_31:
        /*0118*/ 	.word	0x00000040
        /*011c*/ 	.word	0x00000001
        /*0120*/ 	.word	0x00000001


	//----- nvinfo : EIATTR_CBANK_PARAM_SIZE
	.align		4
.L_32:
        /*0124*/ 	.byte	0x03, 0x19
        /*0126*/ 	.short	0x0030


	//----- nvinfo : EIATTR_PARAM_CBANK
	.align		4
        /*0128*/ 	.byte	0x04, 0x0a
        /*012a*/ 	.short	(.L_34 - .L_33)
	.align		4
.L_33:
        /*012c*/ 	.word	index@(.nv.constant0.triton_per_fused__native_batch_norm_legit_convolution_elu_0)
        /*0130*/ 	.short	0x0210
        /*0132*/ 	.short	0x0030


	//----- nvinfo : EIATTR_SW_WAR
	.align		4
.L_34:
        /*0134*/ 	.byte	0x04, 0x36
        /*0136*/ 	.short	(.L_36 - .L_35)
.L_35:
        /*0138*/ 	.word	0x00000008
.L_36:


//--------------------- .nv.callgraph             --------------------------
	.section	.nv.callgraph,"",@"SHT_CUDA_CALLGRAPH"
	.align	4
	.sectionentsize	8
	.align		4
        /*0000*/ 	.word	0x00000000
	.align		4
        /*0004*/ 	.word	0xffffffff
	.align		4
        /*0008*/ 	.word	0x00000000
	.align		4
        /*000c*/ 	.word	0xfffffffe
	.align		4
        /*0010*/ 	.word	0x00000000
	.align		4
        /*0014*/ 	.word	0xfffffffd
	.align		4
        /*0018*/ 	.word	0x00000000
	.align		4
        /*001c*/ 	.word	0xfffffffc


//--------------------- .nv.constant4             --------------------------
	.section	.nv.constant4,"a",@progbits
	.align	8
	.align		8
.nv.constant4:
        /*0000*/ 	.dword	_$_str


//--------------------- .text.triton_per_fused__native_batch_norm_legit_convolution_elu_0 --------------------------
	.section	.text.triton_per_fused__native_batch_norm_legit_convolution_elu_0,"ax",@progbits
	.sectionflags	@"SHF_BARRIERS=1"
	.align	128
        .global         triton_per_fused__native_batch_norm_legit_convolution_elu_0
        .type           triton_per_fused__native_batch_norm_legit_convolution_elu_0,@function
        .size           triton_per_fused__native_batch_norm_legit_convolution_elu_0,(.L_x_1 - triton_per_fused__native_batch_norm_legit_convolution_elu_0)
        .other          triton_per_fused__native_batch_norm_legit_convolution_elu_0,@"STO_CUDA_ENTRY STV_DEFAULT"
triton_per_fused__native_batch_norm_legit_convolution_elu_0:
.text.triton_per_fused__native_batch_norm_legit_convolution_elu_0:
[----:B------:R-:W0:Y:S02]  /*0000*/  LDC R1, c[0x0][0x28] ;  /* 0x00000a00ff017b82 */ /* 0x000e240000000800 */
[----:B------:R-:W1:Y:S01]  /*0010*/  S2R R0, SR_CTAID.X ;  /* 0x0000000000007919 */ /* 0x000e620000002500 */
[----:B------:R-:W2:Y:S01]  /*0020*/  LDC.64 R2, c[0x0][0x210] ;  /* 0x00008400ff027b82 */ /* 0x000ea20000000a00 */
[----:B------:R-:W-:Y:S01]  /*0030*/  ULDC.64 UR4, c[0x0][0x208] ;  /* 0x0000820000047ab9 */ /* 0x000fe20000000a00 */
[----:B------:R-:W-:Y:S01]  /*0040*/  MOV R10, RZ ;  /* 0x000000ff000a7202 */ /* 0x000fe20000000f00 */
[----:B------:R-:W3:Y:S05]  /*0050*/  S2R R16, SR_TID.X ;  /* 0x0000000000107919 */ /* 0x000eea0000002100 */
[----:B------:R-:W4:Y:S01]  /*0060*/  LDC.64 R8, c[0x0][0x220] ;  /* 0x00008800ff087b82 */ /* 0x000f220000000a00 */
[----:B-1----:R-:W-:-:S02]  /*0070*/  SHF.R.S32.HI R7, RZ, 0x1f, R0 ;  /* 0x0000001fff077819 */ /* 0x002fc40000011400 */
[----:B------:R-:W-:Y:S02]  /*0080*/  ISETP.GE.AND P0, PT, R0, 0x10, PT ;  /* 0x000000100000780c */ /* 0x000fe40003f06270 */
[----:B---3--:R-:W-:Y:S02]  /*0090*/  LOP3.LUT R5, R16, 0xf, RZ, 0xc0, !PT ;  /* 0x0000000f10057812 */ /* 0x008fe400078ec0ff */
[----:B------:R-:W-:Y:S02]  /*00a0*/  LEA.HI R7, R7, R0, RZ, 0x2 ;  /* 0x0000000007077211 */ /* 0x000fe400078f10ff */
[----:B------:R-:W-:Y:S01]  /*00b0*/  LEA R4, R0, R5, 0x4 ;  /* 0x0000000500047211 */ /* 0x000fe200078e20ff */
[----:B------:R-:W-:Y:S01]  /*00c0*/  HFMA2.MMA R5, -RZ, RZ, 0, 0 ;  /* 0x00000000ff057435 */ /* 0x000fe200000001ff */
[----:B------:R-:W-:-:S03]  /*00d0*/  LOP3.LUT R7, R7, 0xfffffffc, RZ, 0xc0, !PT ;  /* 0xfffffffc07077812 */ /* 0x000fc600078ec0ff */
[----:B--2---:R-:W-:Y:S01]  /*00e0*/  IMAD.WIDE R2, R4, 0x4, R2 ;  /* 0x0000000404027825 */ /* 0x004fe200078e0202 */
[----:B------:R-:W-:-:S05]  /*00f0*/  IADD3 R7, -R7, R0, RZ ;  /* 0x0000000007077210 */ /* 0x000fca0007ffe1ff */
[----:B------:R-:W2:Y:S01]  /*0100*/  @!P0 LDG.E R5, desc[UR4][R2.64] ;  /* 0x0000000402058981 */ /* 0x000ea2000c1e1900 */
[----:B----4-:R-:W-:-:S05]  /*0110*/  IMAD.WIDE R8, R7, 0x4, R8 ;  /* 0x0000000407087825 */ /* 0x010fca00078e0208 */
[----:B------:R-:W3:Y:S01]  /*0120*/  @!P0 LDG.E.EL R10, desc[UR4][R8.64] ;  /* 0x00000004080a8981 */ /* 0x000ee2000c2e1900 */
[----:B------:R-:W-:-:S06]  /*0130*/  CS2R R6, SRZ ;  /* 0x0000000000067805 */ /* 0x000fcc000001ff00 */
[----:B------:R-:W4:Y:S04]  /*0140*/  @!P0 LDG.E R6, desc[UR4][R2.64] ;  /* 0x0000000402068981 */ /* 0x000f28000c1e1900 */
[----:B------:R-:W5:Y:S01]  /*0150*/  @!P0 LDG.E.EL R7, desc[UR4][R8.64] ;  /* 0x0000000408078981 */ /* 0x000f62000c2e1900 */
[----:B------:R-:W-:-:S04]  /*0160*/  LOP3.LUT P1, RZ, R16, 0x30, RZ, 0xc0, !PT ;  /* 0x0000003010ff7812 */ /* 0x000fc8000782c0ff */
[----:B------:R-:W-:Y:S02]  /*0170*/  ISETP.LT.AND P1, PT, R0, 0x10, !P1 ;  /* 0x000000100000780c */ /* 0x000fe40004f21270 */
[----:B--2---:R-:W-:-:S05]  /*0180*/  SEL R5, R5, RZ, !P0 ;  /* 0x000000ff05057207 */ /* 0x004fca0004000000 */
[----:B---3--:R-:W-:-:S05]  /*0190*/  FADD R5, R5, R10 ;  /* 0x0000000a05057221 */ /* 0x008fca0000000000 */
[----:B------:R-:W-:Y:S01]  /*01a0*/  FSEL R10, R5, RZ, !P0 ;  /* 0x000000ff050a7208 */ /* 0x000fe20004000000 */
[----:B------:R-:W-:Y:S01]  /*01b0*/  @P1 STG.E desc[UR4][R2.64], R5 ;  /* 0x0000000502001986 */ /* 0x000fe2000c101904 */
[----:B----4-:R-:W-:-:S03]  /*01c0*/  SEL R6, R6, RZ, !P0 ;  /* 0x000000ff06067207 */ /* 0x010fc60004000000 */
[----:B------:R-:W1:Y:S02]  /*01d0*/  SHFL.BFLY PT, R11, R10, 0x8, 0x1f ;  /* 0x0d001f000a0b7f89 */ /* 0x000e6400000e0000 */
[----:B-----5:R-:W-:-:S05]  /*01e0*/  FADD R6, R6, R7 ;  /* 0x0000000706067221 */ /* 0x020fca0000000000 */
[----:B------:R-:W-:-:S05]  /*01f0*/  FSEL R7, R6, RZ, !P0 ;  /* 0x000000ff06077208 */ /* 0x000fca0004000000 */
[----:B------:R-:W2:Y:S01]  /*0200*/  SHFL.BFLY PT, R14, R7, 0x8, 0x1f ;  /* 0x0d001f00070e7f89 */ /* 0x000ea200000e0000 */
[----:B-1----:R-:W-:-:S05]  /*0210*/  FADD R11, R10, R11 ;  /* 0x0000000b0a0b7221 */ /* 0x002fca0000000000 */
[----:B------:R-:W1:Y:S01]  /*0220*/  SHFL.BFLY PT, R12, R11, 0x4, 0x1f ;  /* 0x0c801f000b0c7f89 */ /* 0x000e6200000e0000 */
[----:B--2---:R-:W-:-:S05]  /*0230*/  FADD R14, R7, R14 ;  /* 0x0000000e070e7221 */ /* 0x004fca0000000000 */
[----:B------:R-:W2:Y:S01]  /*0240*/  SHFL.BFLY PT, R9, R14, 0x4, 0x1f ;  /* 0x0c801f000e097f89 */ /* 0x000ea200000e0000 */
[----:B-1----:R-:W-:-:S05]  /*0250*/  FADD R12, R11, R12 ;  /* 0x0000000c0b0c7221 */ /* 0x002fca0000000000 */
[----:B------:R-:W1:Y:S01]  /*0260*/  SHFL.BFLY PT, R13, R12, 0x2, 0x1f ;  /* 0x0c401f000c0d7f89 */ /* 0x000e6200000e0000 */
[----:B--2---:R-:W-:Y:S01]  /*0270*/  FADD R9, R14, R9 ;  /* 0x000000090e097221 */ /* 0x004fe20000000000 */
[----:B-1----:R-:W-:-:S05]  /*0280*/  FADD R13, R12, R13 ;  /* 0x0000000d0c0d7221 */ /* 0x002fca0000000000 */
[----:B------:R-:W1:Y:S02]  /*0290*/  SHFL.BFLY PT, R8, R13, 0x1, 0x1f ;  /* 0x0c201f000d087f89 */ /* 0x000e6400000e0000 */
[----:B-1----:R-:W-:-:S04]  /*02a0*/  FADD R8, R13, R8 ;  /* 0x000000080d087221 */ /* 0x002fc80000000000 */
[----:B------:R-:W-:-:S04]  /*02b0*/  FFMA R8, R8, -0.0625, R5 ;  /* 0xbd80000008087823 */ /* 0x000fc80000000005 */
[----:B------:R-:W-:-:S05]  /*02c0*/  FMUL R10, R8, R8 ;  /* 0x00000008080a7220 */ /* 0x000fca0000400000 */
[----:B------:R-:W-:Y:S02]  /*02d0*/  FSEL R11, R10, RZ, !P0 ;  /* 0x000000ff0a0b7208 */ /* 0x000fe40004000000 */
[----:B------:R-:W1:Y:S04]  /*02e0*/  SHFL.BFLY PT, R10, R9, 0x2, 0x1f ;  /* 0x0c401f00090a7f89 */ /* 0x000e6800000e0000 */
[----:B------:R-:W2:Y:S01]  /*02f0*/  SHFL.BFLY PT, R12, R11, 0x8, 0x1f ;  /* 0x0d001f000b0c7f89 */ /* 0x000ea200000e0000 */
[----:B-1----:R-:W-:Y:S01]  /*0300*/  FADD R10, R9, R10 ;  /* 0x0000000a090a7221 */ /* 0x002fe20000000000 */
[----:B--2---:R-:W-:-:S04]  /*0310*/  FADD R12, R11, R12 ;  /* 0x0000000c0b0c7221 */ /* 0x004fc80000000000 */
[----:B------:R-:W1:Y:S04]  /*0320*/  SHFL.BFLY PT, R7, R10, 0x1, 0x1f ;  /* 0x0c201f000a077f89 */ /* 0x000e6800000e0000 */
[----:B------:R-:W2:Y:S01]  /*0330*/  SHFL.BFLY PT, R13, R12, 0x4, 0x1f ;  /* 0x0c801f000c0d7f89 */ /* 0x000ea200000e0000 */
[----:B-1----:R-:W-:Y:S01]  /*0340*/  FADD R7, R10, R7 ;  /* 0x000000070a077221 */ /* 0x002fe20000000000 */
[----:B--2---:R-:W-:-:S03]  /*0350*/  FADD R13, R12, R13 ;  /* 0x0000000d0c0d7221 */ /* 0x004fc60000000000 */
[----:B------:R-:W-:Y:S02]  /*0360*/  FMUL R7, R7, 0.0625 ;  /* 0x3d80000007077820 */ /* 0x000fe40000400000 */
[----:B------:R-:W1:Y:S02]  /*0370*/  SHFL.BFLY PT, R14, R13, 0x2, 0x1f ;  /* 0x0c401f000d0e7f89 */ /* 0x000e6400000e0000 */
[----:B------:R-:W-:-:S04]  /*0380*/  FADD R6, R6, -R7 ;  /* 0x8000000706067221 */ /* 0x000fc80000000000 */
[----:B------:R-:W-:-:S05]  /*0390*/  FMUL R6, R6, R6 ;  /* 0x0000000606067220 */ /* 0x000fca0000400000 */
[----:B------:R-:W-:-:S05]  /*03a0*/  FSEL R9, R6, RZ, !P0 ;  /* 0x000000ff06097208 */ /* 0x000fca0004000000 */
[----:B------:R-:W2:Y:S01]  /*03b0*/  SHFL.BFLY PT, R6, R9, 0x8, 0x1f ;  /* 0x0d001f0009067f89 */ /* 0x000ea200000e0000 */
[----:B-1----:R-:W-:-:S05]  /*03c0*/  FADD R11, R13, R14 ;  /* 0x0000000e0d0b7221 */ /* 0x002fca0000000000 */
[----:B------:R-:W1:Y:S01]  /*03d0*/  SHFL.BFLY PT, R12, R11, 0x1, 0x1f ;  /* 0x0c201f000b0c7f89 */ /* 0x000e6200000e0000 */
[----:B--2---:R-:W-:Y:S01]  /*03e0*/  FADD R10, R9, R6 ;  /* 0x00000006090a7221 */ /* 0x004fe20000000000 */
[----:B------:R-:W-:-:S04]  /*03f0*/  HFMA2.MMA R6, -RZ, RZ, 1.375, 0 ;  /* 0x3d800000ff067435 */ /* 0x000fc800000001ff */
[----:B------:R-:W2:Y:S01]  /*0400*/  SHFL.BFLY PT, R15, R10, 0x4, 0x1f ;  /* 0x0c801f000a0f7f89 */ /* 0x000ea200000e0000 */
[----:B-1----:R-:W-:-:S05]  /*0410*/  FADD R13, R11, R12 ;  /* 0x0000000c0b0d7221 */ /* 0x002fca0000000000 */
[----:B------:R-:W-:-:S06]  /*0420*/  FFMA R13, R13, R6, 9.9999997473787516356e-06 ;  /* 0x3727c5ac0d0d7423 */ /* 0x000fcc0000000006 */
[----:B------:R-:W1:Y:S02]  /*0430*/  MUFU.RSQ R13, R13 ;  /* 0x0000000d000d7308 */ /* 0x000e640000001400 */
[----:B-1----:R-:W-:Y:S01]  /*0440*/  FMUL R14, R8, R13 ;  /* 0x0000000d080e7220 */ /* 0x002fe20000400000 */
[----:B--2---:R-:W-:-:S03]  /*0450*/  FADD R8, R10, R15 ;  /* 0x0000000f0a087221 */ /* 0x004fc60000000000 */
[C---:B------:R-:W-:Y:S01]  /*0460*/  FMUL R17, R14.reuse, 1.4426950216293334961 ;  /* 0x3fb8aa3b0e117820 */ /* 0x040fe20000400000 */
[C---:B------:R-:W-:Y:S01]  /*0470*/  FADD.FTZ R11, |R14|.reuse, -RZ ;  /* 0x800000ff0e0b7221 */ /* 0x040fe20000010200 */
[----:B------:R-:W1:Y:S01]  /*0480*/  SHFL.BFLY PT, R9, R8, 0x2, 0x1f ;  /* 0x0c401f0008097f89 */ /* 0x000e6200000e0000 */
[----:B------:R-:W-:Y:S03]  /*0490*/  BAR.SYNC.DEFER_BLOCKING 0x0 ;  /* 0x0000000000007b1d */ /* 0x000fe60000010000 */
[----:B------:R-:W-:Y:S02]  /*04a0*/  FSETP.GEU.AND P0, PT, R11, 0.40999999642372131348, PT ;  /* 0x3ed1eb850b00780b */ /* 0x000fe40003f0e000 */
[----:B------:R-:W-:Y:S02]  /*04b0*/  MOV R11, 0x3ab5ebe6 ;  /* 0x3ab5ebe6000b7802 */ /* 0x000fe40000000f00 */
[----:B------:R-:W-:Y:S01]  /*04c0*/  FSETP.NEU.AND P2, PT, R14, RZ, PT ;  /* 0x000000ff0e00720b */ /* 0x000fe20003f4d000 */
[----:B------:R-:W2:Y:S01]  /*04d0*/  FRND R17, R17 ;  /* 0x0000001100117307 */ /* 0x000ea20000201000 */
[----:B-1----:R-:W-:Y:S01]  /*04e0*/  FADD R12, R8, R9 ;  /* 0x00000009080c7221 */ /* 0x002fe20000000000 */
[----:B--2---:R-:W-:-:S04]  /*04f0*/  FSEL R15, R17, RZ, P0 ;  /* 0x000000ff110f7208 */ /* 0x004fc80000000000 */
[C---:B------:R-:W-:Y:S01]  /*0500*/  FSETP.NEU.AND P0, PT, R15.reuse, 128, PT ;  /* 0x430000000f00780b */ /* 0x040fe20003f0d000 */
[C---:B------:R-:W-:Y:S01]  /*0510*/  FFMA.FTZ R10, -R15.reuse, 0.693145751953125, R14 ;  /* 0x3f3172000f0a7823 */ /* 0x040fe2000001010e */
[----:B------:R-:W1:Y:S03]  /*0520*/  SHFL.BFLY PT, R13, R12, 0x1, 0x1f ;  /* 0x0c201f000c0d7f89 */ /* 0x000e6600000e0000 */
[C---:B------:R-:W-:Y:S01]  /*0530*/  FFMA.FTZ R10, -R15.reuse, 1.428606765330187045e-06, R10 ;  /* 0x35bfbe8e0f0a7823 */ /* 0x040fe2000001010a */
[----:B------:R-:W-:-:S03]  /*0540*/  FSEL R15, R15, 127, P0 ;  /* 0x42fe00000f0f7808 */ /* 0x000fc60000000000 */
[C---:B------:R-:W-:Y:S01]  /*0550*/  FFMA.FTZ R9, R10.reuse, R11, 0.0083824126049876213074 ;  /* 0x3c0956630a097423 */ /* 0x040fe2000001000b */
[----:B------:R-:W2:Y:S01]  /*0560*/  MUFU.EX2 R8, R15 ;  /* 0x0000000f00087308 */ /* 0x000ea20000000800 */
[----:B------:R-:W-:Y:S02]  /*0570*/  FSETP.GEU.AND P3, PT, R15, -25, PT ;  /* 0xc1c800000f00780b */ /* 0x000fe40003f6e000 */
[----:B------:R-:W-:-:S04]  /*0580*/  FFMA.FTZ R9, R10, R9, 0.041667830199003219604 ;  /* 0x3d2aabe30a097423 */ /* 0x000fc80000010009 */
[----:B------:R-:W-:-:S04]  /*0590*/  FFMA.FTZ R9, R10, R9, 0.16666397452354431152 ;  /* 0x3e2aa9f60a097423 */ /* 0x000fc80000010009 */
[----:B------:R-:W-:-:S04]  /*05a0*/  FFMA.FTZ R9, R10, R9, 0.49999994039535522461 ;  /* 0x3efffffe0a097423 */ /* 0x000fc80000010009 */
[----:B------:R-:W-:Y:S01]  /*05b0*/  FMUL R9, R10, R9 ;  /* 0x000000090a097220 */ /* 0x000fe20000400000 */
[----:B--2---:R-:W-:-:S03]  /*05c0*/  FADD R17, R8, -1 ;  /* 0xbf80000008117421 */ /* 0x004fc60000000000 */
[----:B------:R-:W-:Y:S02]  /*05d0*/  FFMA.FTZ R9, R10, R9, R10 ;  /* 0x000000090a097223 */ /* 0x000fe4000001000a */
[----:B------:R-:W2:Y:S02]  /*05e0*/  LDC.64 R10, c[0x0][0x218] ;  /* 0x00008600ff0a7b82 */ /* 0x000ea40000000a00 */
[----:B------:R-:W-:Y:S01]  /*05f0*/  FFMA.FTZ R18, R8, R9, R17 ;  /* 0x0000000908127223 */ /* 0x000fe20000010011 */
[----:B-1----:R-:W-:-:S03]  /*0600*/  FADD R17, R12, R13 ;  /* 0x0000000d0c117221 */ /* 0x002fc60000000000 */
[----:B------:R-:W-:Y:S01]  /*0610*/  @!P0 FADD R18, R18, R18 ;  /* 0x0000001212128221 */ /* 0x000fe20000000000 */
[----:B------:R-:W-:Y:S01]  /*0620*/  FSETP.GT.AND P0, PT, R15, 128, PT ;  /* 0x430000000f00780b */ /* 0x000fe20003f04000 */
[----:B------:R-:W1:Y:S01]  /*0630*/  LDC.64 R8, c[0x0][0x230] ;  /* 0x00008c00ff087b82 */ /* 0x000e620000000a00 */
[----:B------:R-:W-:Y:S02]  /*0640*/  FFMA R17, R17, R6, 9.9999997473787516356e-06 ;  /* 0x3727c5ac11117423 */ /* 0x000fe40000000006 */
[----:B------:R-:W-:Y:S02]  /*0650*/  FSEL R18, R18, +INF , !P0 ;  /* 0x7f80000012127808 */ /* 0x000fe40004000000 */
[----:B------:R-:W-:Y:S02]  /*0660*/  LOP3.LUT P0, RZ, R16, 0x3f, RZ, 0xc0, !PT ;  /* 0x0000003f10ff7812 */ /* 0x000fe4000780c0ff */
[----:B------:R-:W3:Y:S01]  /*0670*/  MUFU.RSQ R17, R17 ;  /* 0x0000001100117308 */ /* 0x000ee20000001400 */
[----:B------:R-:W4:Y:S01]  /*0680*/  LDC.64 R12, c[0x0][0x228] ;  /* 0x00008a00ff0c7b82 */ /* 0x000f220000000a00 */
[----:B------:R-:W-:-:S02]  /*0690*/  ISETP.LT.AND P0, PT, R0, 0x10, !P0 ;  /* 0x000000100000780c */ /* 0x000fc40004701270 */
[----:B------:R-:W-:Y:S01]  /*06a0*/  FSEL R15, R18, -1, P3 ;  /* 0xbf800000120f7808 */ /* 0x000fe20001800000 */
[C---:B------:R-:W-:Y:S01]  /*06b0*/  @!P2 FADD R15, R14.reuse, R14 ;  /* 0x0000000e0e0fa221 */ /* 0x040fe20000000000 */
[----:B------:R-:W-:Y:S01]  /*06c0*/  FSETP.GT.AND P2, PT, R14, RZ, PT ;  /* 0x000000ff0e00720b */ /* 0x000fe20003f44000 */
[----:B--2---:R-:W-:-:S03]  /*06d0*/  IMAD.WIDE R10, R0, 0x4, R10 ;  /* 0x00000004000a7825 */ /* 0x004fc600078e020a */
[----:B------:R-:W-:-:S05]  /*06e0*/  FSEL R15, R14, R15, P2 ;  /* 0x0000000f0e0f7208 */ /* 0x000fca0001000000 */
[----:B---3--:R2:W-:Y:S01]  /*06f0*/  @P0 STG.E desc[UR4][R10.64], R17 ;  /* 0x000000110a000986 */ /* 0x0085e2000c101904 */
[----:B-1----:R-:W-:-:S05]  /*0700*/  IMAD.WIDE R8, R4, 0x4, R8 ;  /* 0x0000000404087825 */ /* 0x002fca00078e0208 */
[----:B------:R2:W-:Y:S01]  /*0710*/  @P1 STG.E desc[UR4][R8.64], R15 ;  /* 0x0000000f08001986 */ /* 0x0005e2000c101904 */
[----:B----4-:R-:W-:Y:S01]  /*0720*/  IMAD.WIDE R12, R0, 0x4, R12 ;  /* 0x00000004000c7825 */ /* 0x010fe200078e020c */
[----:B------:R-:W-:Y:S06]  /*0730*/  @!P0 EXIT ;  /* 0x000000000000894d */ /* 0x000fec0003800000 */
[----:B------:R-:W-:Y:S01]  /*0740*/  STG.E desc[UR4][R12.64], R7 ;  /* 0x000000070c007986 */ /* 0x000fe2000c101904 */
[----:B------:R-:W-:Y:S05]  /*0750*/  EXIT ;  /* 0x000000000000794d */ /* 0x000fea0003800000 */
.L_x_0:
[----:B------:R-:W-:-:S00]  /*0760*/  BRA `(.L_x_0) ;  /* 0xfffffffc00fc7947 */ /* 0x000fc0000383ffff */
[----:B------:R-:W-:-:S00]  /*0770*/  NOP ;  /* 0x0000000000007918 */ /* 0x000fc00000000000 */
        /* <DEDUP_REMOVED lines=8> */
.L_x_1:


//--------------------- .nv.global.init           --------------------------
	.section	.nv.global.init,"aw",@progbits
.nv.global.init:
	.type		_$_str,@object
	.size		_$_str,(.L_0 - _$_str)
_$_str:
        /*0000*/ 	.byte	0x5f, 0x5f, 0x43, 0x55, 0x44, 0x41, 0x5f, 0x46, 0x54, 0x5a, 0x00
.L_0:


//--------------------- .nv.constant0.triton_per_fused__native_batch_norm_legit_convolution_elu_0 --------------------------
	.section	.nv.constant0.triton_per_fused__native_batch_norm_legit_convolution_elu_0,"a",@progbits
	.sectionflags	@""
	.align	4
.nv.constant0.triton_per_fused__native_batch_norm_legit_convolution_elu_0:
	.zero		576
